//
// Generated by NVIDIA NVVM Compiler
//
// Compiler Build ID: CL-36424714
// Cuda compilation tools, release 13.0, V13.0.88
// Based on NVVM 20.0.0
//

.version 9.0
.target sm_100
.address_size 64

	// .globl	_Z16sumBlockElementsPi
.extern .shared .align 16 .b8 sdata[];

.visible .entry _Z16sumBlockElementsPi(
	.param .u64 .ptr .align 1 _Z16sumBlockElementsPi_param_0
)
{
	.reg .pred 	%p<5>;
	.reg .b32 	%r<16>;
	.reg .b64 	%rd<5>;

	ld.param.u64 	%rd1, [_Z16sumBlockElementsPi_param_0];
	mov.u32 	%r1, %tid.x;
	shl.b32 	%r6, %r1, 2;
	mov.u32 	%r7, sdata;
	add.s32 	%r2, %r7, %r6;
	st.shared.u32 	[%r2], %r1;
	bar.sync 	0;
	mov.u32 	%r15, %ntid.x;
	setp.lt.u32 	%p1, %r15, 2;
	@%p1 bra 	$L__BB0_4;
$L__BB0_1:
	shr.u32 	%r5, %r15, 1;
	setp.ge.u32 	%p2, %r1, %r5;
	@%p2 bra 	$L__BB0_3;
	shl.b32 	%r8, %r5, 2;
	add.s32 	%r9, %r2, %r8;
	ld.shared.u32 	%r10, [%r9];
	ld.shared.u32 	%r11, [%r2];
	add.s32 	%r12, %r11, %r10;
	st.shared.u32 	[%r2], %r12;
$L__BB0_3:
	bar.sync 	0;
	setp.gt.u32 	%p3, %r15, 3;
	mov.u32 	%r15, %r5;
	@%p3 bra 	$L__BB0_1;
$L__BB0_4:
	setp.ne.s32 	%p4, %r1, 0;
	@%p4 bra 	$L__BB0_6;
	ld.shared.u32 	%r13, [sdata];
	mov.u32 	%r14, %ctaid.x;
	cvta.to.global.u64 	%rd2, %rd1;
	mul.wide.u32 	%rd3, %r14, 4;
	add.s64 	%rd4, %rd2, %rd3;
	st.global.u32 	[%rd4], %r13;
$L__BB0_6:
	ret;

}


// ===== COMPILED SASS (sm_100) =====

	.target	sm_100

	.elftype	@"ET_EXEC"


//--------------------- .note.nv.tkinfo           --------------------------
	.section	.note.nv.tkinfo,"",@"SHT_NOTE"
	.sectionflags	@"SHF_NOTE_NV_TKINFO"
	.tkinfo
        /*0018*/ 	.word	0x00000002
        /*0030*/ 	.string	""
        /*0030*/ 	.string	"ptxas"
        /*0030*/ 	.string	"Cuda compilation tools, release 13.0, V13.0.88"
        /*0030*/ 	.string	"Build cuda_13.0.r13.0/compiler.36424714_0"
        /*0030*/ 	.string	"-arch sm_100 -m 64 "



//--------------------- .note.nv.cuinfo           --------------------------
	.section	.note.nv.cuinfo,"",@"SHT_NOTE"
	.sectionflags	@"SHF_NOTE_NV_CUINFO"
        /*0018*/ 	.short	0x0002
        /*001a*/ 	.short	0x0064
        /*001c*/ 	.short	0x0082
	.zero		2


//--------------------- .nv.info                  --------------------------
	.section	.nv.info,"",@"SHT_CUDA_INFO"
	.align	4


	//----- nvinfo : EIATTR_REGCOUNT
	.align		4
        /*0000*/ 	.byte	0x04, 0x2f
        /*0002*/ 	.short	(.L_1 - .L_0)
	.align		4
.L_0:
        /*0004*/ 	.word	index@(_Z16sumBlockElementsPi)
        /*0008*/ 	.word	0x0000000a


	//----- nvinfo : EIATTR_FRAME_SIZE
	.align		4
.L_1:
        /*000c*/ 	.byte	0x04, 0x11
        /*000e*/ 	.short	(.L_3 - .L_2)
	.align		4
.L_2:
        /*0010*/ 	.word	index@(_Z16sumBlockElementsPi)
        /*0014*/ 	.word	0x00000000


	//----- nvinfo : EIATTR_MIN_STACK_SIZE
	.align		4
.L_3:
        /*0018*/ 	.byte	0x04, 0x12
        /*001a*/ 	.short	(.L_5 - .L_4)
	.align		4
.L_4:
        /*001c*/ 	.word	index@(_Z16sumBlockElementsPi)
        /*0020*/ 	.word	0x00000000
.L_5:


//--------------------- .nv.compat                --------------------------
	.section	.nv.compat,"",@"SHT_CUDA_COMPAT_INFO"
	.align	4
        /*0000*/ 	.byte	0x02, 0x09, 0x00, 0x00, 0x02, 0x02, 0x01, 0x00, 0x02, 0x05, 0x05, 0x00, 0x03, 0x07, 0x01, 0x01
        /*0010*/ 	.byte	0x02, 0x03, 0x00, 0x00, 0x02, 0x06, 0x01, 0x00, 0x04, 0x0b, 0x08, 0x00, 0x09, 0x00, 0x00, 0x00
        /*0020*/ 	.byte	0x00, 0x00, 0x00, 0x00


//--------------------- .nv.info._Z16sumBlockElementsPi --------------------------
	.section	.nv.info._Z16sumBlockElementsPi,"",@"SHT_CUDA_INFO"
	.sectionflags	@""
	.align	4


	//----- nvinfo : EIATTR_CUDA_API_VERSION
	.align		4
        /*0000*/ 	.byte	0x04, 0x37
        /*0002*/ 	.short	(.L_7 - .L_6)
.L_6:
        /*0004*/ 	.word	0x00000082


	//----- nvinfo : EIATTR_KPARAM_INFO
	.align		4
.L_7:
        /*0008*/ 	.byte	0x04, 0x17
        /*000a*/ 	.short	(.L_9 - .L_8)
.L_8:
        /*000c*/ 	.word	0x00000000
        /*0010*/ 	.short	0x0000
        /*0012*/ 	.short	0x0000
        /*0014*/ 	.byte	0x00, 0xf5, 0x21, 0x00


	//----- nvinfo : EIATTR_SPARSE_MMA_MASK
	.align		4
.L_9:
        /*0018*/ 	.byte	0x03, 0x50
        /*001a*/ 	.short	0x0000


	//----- nvinfo : EIATTR_MAXREG_COUNT
	.align		4
        /*001c*/ 	.byte	0x03, 0x1b
        /*001e*/ 	.short	0x00ff


	//----- nvinfo : EIATTR_NUM_BARRIERS
	.align		4
        /*0020*/ 	.byte	0x02, 0x4c
        /*0022*/ 	.byte	0x01
	.zero		1


	//----- nvinfo : EIATTR_MERCURY_ISA_VERSION
	.align		4
        /*0024*/ 	.byte	0x03, 0x5f
        /*0026*/ 	.short	0x0101


	//----- nvinfo : EIATTR_VRC_CTA_INIT_COUNT
	.align		4
        /*0028*/ 	.byte	0x02, 0x4a
	.zero		1
	.zero		1


	//----- nvinfo : EIATTR_EXIT_INSTR_OFFSETS
	.align		4
        /*002c*/ 	.byte	0x04, 0x1c
        /*002e*/ 	.short	(.L_11 - .L_10)


	//   ....[0]....
.L_10:
        /*0030*/ 	.word	0x00000180


	//   ....[1]....
        /*0034*/ 	.word	0x00000220


	//----- nvinfo : EIATTR_CBANK_PARAM_SIZE
	.align		4
.L_11:
        /*0038*/ 	.byte	0x03, 0x19
        /*003a*/ 	.short	0x0008


	//----- nvinfo : EIATTR_PARAM_CBANK
	.align		4
        /*003c*/ 	.byte	0x04, 0x0a
        /*003e*/ 	.short	(.L_13 - .L_12)
	.align		4
.L_12:
        /*0040*/ 	.word	index@(.nv.constant0._Z16sumBlockElementsPi)
        /*0044*/ 	.short	0x0380
        /*0046*/ 	.short	0x0008


	//----- nvinfo : EIATTR_SW_WAR
	.align		4
.L_13:
        /*0048*/ 	.byte	0x04, 0x36
        /*004a*/ 	.short	(.L_15 - .L_14)
.L_14:
        /*004c*/ 	.word	0x00000008
.L_15:


//--------------------- .nv.callgraph             --------------------------
	.section	.nv.callgraph,"",@"SHT_CUDA_CALLGRAPH"
	.align	4
	.sectionentsize	8
	.align		4
        /*0000*/ 	.word	0x00000000
	.align		4
        /*0004*/ 	.word	0xffffffff
	.align		4
        /*0008*/ 	.word	0x00000000
	.align		4
        /*000c*/ 	.word	0xfffffffe
	.align		4
        /*0010*/ 	.word	0x00000000
	.align		4
        /*0014*/ 	.word	0xfffffffd
	.align		4
        /*0018*/ 	.word	0x00000000
	.align		4
        /*001c*/ 	.word	0xfffffffc


//--------------------- .text._Z16sumBlockElementsPi --------------------------
	.section	.text._Z16sumBlockElementsPi,"ax",@progbits
	.align	128
        .global         _Z16sumBlockElementsPi
        .type           _Z16sumBlockElementsPi,@function
        .size           _Z16sumBlockElementsPi,(.L_x_3 - _Z16sumBlockElementsPi)
        .other          _Z16sumBlockElementsPi,@"STO_CUDA_ENTRY STV_DEFAULT"
_Z16sumBlockElementsPi:
.text._Z16sumBlockElementsPi:
[----:B------:R-:W-:Y:S01]  /*0000*/  LDC R1, c[0x0][0x37c] ;  /* 0x0000df00ff017b82 */ /* 0x000fe20000000800 */
[----:B------:R-:W0:Y:S07]  /*0010*/  S2R R7, SR_TID.X ;  /* 0x0000000000077919 */ /* 0x000e2e0000002100 */
[----:B------:R-:W1:Y:S01]  /*0020*/  S2UR UR5, SR_CgaCtaId ;  /* 0x00000000000579c3 */ /* 0x000e620000008800 */
[----:B------:R-:W-:Y:S01]  /*0030*/  UMOV UR4, 0x400 ;  /* 0x0000040000047882 */ /* 0x000fe20000000000 */
[----:B------:R-:W2:Y:S02]  /*0040*/  LDCU UR6, c[0x0][0x360] ;  /* 0x00006c00ff0677ac */ /* 0x000ea40008000800 */
[----:B--2---:R-:W-:-:S02]  /*0050*/  UISETP.GE.U32.AND UP0, UPT, UR6, 0x2, UPT ;  /* 0x000000020600788c */ /* 0x004fc4000bf06070 */
[----:B-1----:R-:W-:-:S06]  /*0060*/  ULEA UR4, UR5, UR4, 0x18 ;  /* 0x0000000405047291 */ /* 0x002fcc000f8ec0ff */
[C---:B0-----:R-:W-:Y:S02]  /*0070*/  LEA R0, R7.reuse, UR4, 0x2 ;  /* 0x0000000407007c11 */ /* 0x041fe4000f8e10ff */
[----:B------:R-:W-:-:S03]  /*0080*/  ISETP.NE.AND P0, PT, R7, RZ, PT ;  /* 0x000000ff0700720c */ /* 0x000fc60003f05270 */
[----:B------:R0:W-:Y:S01]  /*0090*/  STS [R0], R7 ;  /* 0x0000000700007388 */ /* 0x0001e20000000800 */
[----:B------:R-:W-:Y:S06]  /*00a0*/  BAR.SYNC.DEFER_BLOCKING 0x0 ;  /* 0x0000000000007b1d */ /* 0x000fec0000010000 */
[----:B------:R-:W-:Y:S05]  /*00b0*/  BRA.U !UP0, `(.L_x_0) ;  /* 0x0000000108307547 */ /* 0x000fea000b800000 */
[----:B------:R-:W-:-:S07]  /*00c0*/  IMAD.U32 R2, RZ, RZ, UR6 ;  /* 0x00000006ff027e24 */ /* 0x000fce000f8e00ff */
.L_x_1:
[----:B------:R-:W-:-:S04]  /*00d0*/  SHF.R.U32.HI R6, RZ, 0x1, R2 ;  /* 0x00000001ff067819 */ /* 0x000fc80000011602 */
[----:B------:R-:W-:-:S13]  /*00e0*/  ISETP.GE.U32.AND P1, PT, R7, R6, PT ;  /* 0x000000060700720c */ /* 0x000fda0003f26070 */
[----:B------:R-:W-:Y:S01]  /*00f0*/  @!P1 IMAD R3, R6, 0x4, R0 ;  /* 0x0000000406039824 */ /* 0x000fe200078e0200 */
[----:B------:R-:W-:Y:S05]  /*0100*/  @!P1 LDS R4, [R0] ;  /* 0x0000000000049984 */ /* 0x000fea0000000800 */
[----:B------:R-:W1:Y:S02]  /*0110*/  @!P1 LDS R3, [R3] ;  /* 0x0000000003039984 */ /* 0x000e640000000800 */
[----:B-1----:R-:W-:-:S05]  /*0120*/  @!P1 IMAD.IADD R5, R3, 0x1, R4 ;  /* 0x0000000103059824 */ /* 0x002fca00078e0204 */
[----:B------:R1:W-:Y:S01]  /*0130*/  @!P1 STS [R0], R5 ;  /* 0x0000000500009388 */ /* 0x0003e20000000800 */
[----:B------:R-:W-:Y:S01]  /*0140*/  BAR.SYNC.DEFER_BLOCKING 0x0 ;  /* 0x0000000000007b1d */ /* 0x000fe20000010000 */
[----:B------:R-:W-:Y:S01]  /*0150*/  ISETP.GT.U32.AND P1, PT, R2, 0x3, PT ;  /* 0x000000030200780c */ /* 0x000fe20003f24070 */
[----:B------:R-:W-:-:S12]  /*0160*/  IMAD.MOV.U32 R2, RZ, RZ, R6 ;  /* 0x000000ffff027224 */ /* 0x000fd800078e0006 */
[----:B-1----:R-:W-:Y:S05]  /*0170*/  @P1 BRA `(.L_x_1) ;  /* 0xfffffffc00d41947 */ /* 0x002fea000383ffff */
.L_x_0:
[----:B------:R-:W-:Y:S05]  /*0180*/  @P0 EXIT ;  /* 0x000000000000094d */ /* 0x000fea0003800000 */
[----:B------:R-:W1:Y:S01]  /*0190*/  S2UR UR5, SR_CgaCtaId ;  /* 0x00000000000579c3 */ /* 0x000e620000008800 */
[----:B------:R-:W-:Y:S01]  /*01a0*/  UMOV UR4, 0x400 ;  /* 0x0000040000047882 */ /* 0x000fe20000000000 */
[----:B0-----:R-:W0:Y:S06]  /*01b0*/  S2R R7, SR_CTAID.X ;  /* 0x0000000000077919 */ /* 0x001e2c0000002500 */
[----:B------:R-:W0:Y:S01]  /*01c0*/  LDC.64 R2, c[0x0][0x380] ;  /* 0x0000e000ff027b82 */ /* 0x000e220000000a00 */
[----:B-1----:R-:W-:-:S09]  /*01d0*/  ULEA UR4, UR5, UR4, 0x18 ;  /* 0x0000000405047291 */ /* 0x002fd2000f8ec0ff */
[----:B------:R-:W1:Y:S01]  /*01e0*/  LDS R5, [UR4] ;  /* 0x00000004ff057984 */ /* 0x000e620008000800 */
[----:B0-----:R-:W-:Y:S01]  /*01f0*/  IMAD.WIDE.U32 R2, R7, 0x4, R2 ;  /* 0x0000000407027825 */ /* 0x001fe200078e0002 */
[----:B------:R-:W1:Y:S04]  /*0200*/  LDCU.64 UR4, c[0x0][0x358] ;  /* 0x00006b00ff0477ac */ /* 0x000e680008000a00 */
[----:B-1----:R-:W-:Y:S01]  /*0210*/  STG.E desc[UR4][R2.64], R5 ;  /* 0x0000000502007986 */ /* 0x002fe2000c101904 */
[----:B------:R-:W-:Y:S05]  /*0220*/  EXIT ;  /* 0x000000000000794d */ /* 0x000fea0003800000 */
.L_x_2:
[----:B------:R-:W-:-:S00]  /*0230*/  BRA `(.L_x_2) ;  /* 0xfffffffc00fc7947 */ /* 0x000fc0000383ffff */
[----:B------:R-:W-:-:S00]  /*0240*/  NOP ;  /* 0x0000000000007918 */ /* 0x000fc00000000000 */
        /* <DEDUP_REMOVED lines=11> */
.L_x_3:


//--------------------- .nv.shared._Z16sumBlockElementsPi --------------------------
	.section	.nv.shared._Z16sumBlockElementsPi,"aw",@nobits
	.sectionflags	@""
	.align	16
	.zero		1024


//--------------------- .nv.shared.reserved.0     --------------------------
	.section	.nv.shared.reserved.0,"aw",@nobits
	.weak		__nv_reservedSMEM_offset_0_alias
	.size		__nv_reservedSMEM_offset_0_alias, 0, 64
	.other		__nv_reservedSMEM_offset_0_alias,@"STO_CUDA_RESERVED_SHARED STV_DEFAULT"
__nv_reservedSMEM_offset_0_alias:
	.zero		0
	.zero		64


//--------------------- .nv.constant0._Z16sumBlockElementsPi --------------------------
	.section	.nv.constant0._Z16sumBlockElementsPi,"a",@progbits
	.sectionflags	@""
	.align	4
.nv.constant0._Z16sumBlockElementsPi:
	.zero		904


//--------------------- SYMBOLS --------------------------

	.type		.nv.reservedSmem.offset0,@object
	.size		.nv.reservedSmem.offset0,0x4
	.type		.nv.reservedSmem.cap,@object
	.size		.nv.reservedSmem.cap,0x4
